	.headerflags	@"EF_CUDA_TEXMODE_UNIFIED EF_CUDA_64BIT_ADDRESS EF_CUDA_ACCELERATORS EF_CUDA_SM90 EF_CUDA_VIRTUAL_SM(EF_CUDA_SM90)"
	.elftype	@"ET_EXEC"


//--------------------- .nv.info                  --------------------------
	.section	.nv.info,"",@"SHT_CUDA_INFO"
	.align	4


	//----- nvinfo : EIATTR_REGCOUNT
	.align		4
        /*0000*/ 	.byte	0x04, 0x2f
        /*0002*/ 	.short	(.L_1 - .L_0)
	.align		4
.L_0:
        /*0004*/ 	.word	index@(triton_poi_fused_stack_2)
        /*0008*/ 	.word	0x00000010


	//----- nvinfo : EIATTR_MIN_STACK_SIZE
	.align		4
.L_1:
        /*000c*/ 	.byte	0x04, 0x12
        /*000e*/ 	.short	(.L_3 - .L_2)
	.align		4
.L_2:
        /*0010*/ 	.word	index@(triton_poi_fused_stack_2)
        /*0014*/ 	.word	0x00000000


	//----- nvinfo : EIATTR_FRAME_SIZE
	.align		4
.L_3:
        /*0018*/ 	.byte	0x04, 0x11
        /*001a*/ 	.short	(.L_5 - .L_4)
	.align		4
.L_4:
        /*001c*/ 	.word	index@(triton_poi_fused_stack_2)
        /*0020*/ 	.word	0x00000000


	//----- nvinfo : EIATTR_MIN_STACK_SIZE
	.align		4
.L_5:
        /*0024*/ 	.byte	0x04, 0x12
        /*0026*/ 	.short	(.L_7 - .L_6)
	.align		4
.L_6:
        /*0028*/ 	.word	index@(triton_poi_fused_stack_2)
        /*002c*/ 	.word	0x00000000
.L_7:


//--------------------- .nv.info.triton_poi_fused_stack_2 --------------------------
	.section	.nv.info.triton_poi_fused_stack_2,"",@"SHT_CUDA_INFO"
	.sectionflags	@""
	.align	4


	//----- nvinfo : EIATTR_CUDA_API_VERSION
	.align		4
        /*0000*/ 	.byte	0x04, 0x37
        /*0002*/ 	.short	(.L_9 - .L_8)
.L_8:
        /*0004*/ 	.word	0x0000007c


	//----- nvinfo : EIATTR_KPARAM_INFO
	.align		4
.L_9:
        /*0008*/ 	.byte	0x04, 0x17
        /*000a*/ 	.short	(.L_11 - .L_10)
.L_10:
        /*000c*/ 	.word	0x00000000
        /*0010*/ 	.short	0x0002
        /*0012*/ 	.short	0x0010
        /*0014*/ 	.byte	0x00, 0xf0, 0x11, 0x00


	//----- nvinfo : EIATTR_KPARAM_INFO
	.align		4
.L_11:
        /*0018*/ 	.byte	0x04, 0x17
        /*001a*/ 	.short	(.L_13 - .L_12)
.L_12:
        /*001c*/ 	.word	0x00000000
        /*0020*/ 	.short	0x0001
        /*0022*/ 	.short	0x0008
        /*0024*/ 	.byte	0x00, 0xf4, 0x21, 0x00


	//----- nvinfo : EIATTR_KPARAM_INFO
	.align		4
.L_13:
        /*0028*/ 	.byte	0x04, 0x17
        /*002a*/ 	.short	(.L_15 - .L_14)
.L_14:
        /*002c*/ 	.word	0x00000000
        /*0030*/ 	.short	0x0000
        /*0032*/ 	.short	0x0000
        /*0034*/ 	.byte	0x00, 0xf4, 0x21, 0x00


	//----- nvinfo : EIATTR_SPARSE_MMA_MASK
	.align		4
.L_15:
        /*0038*/ 	.byte	0x03, 0x50
        /*003a*/ 	.short	0x0000


	//----- nvinfo : EIATTR_MAXREG_COUNT
	.align		4
        /*003c*/ 	.byte	0x03, 0x1b
        /*003e*/ 	.short	0x00ff


	//----- nvinfo : EIATTR_EXIT_INSTR_OFFSETS
	.align		4
        /*0040*/ 	.byte	0x04, 0x1c
        /*0042*/ 	.short	(.L_17 - .L_16)


	//   ....[0]....
.L_16:
        /*0044*/ 	.word	0x00000290


	//   ....[1]....
        /*0048*/ 	.word	0x000002b0


	//----- nvinfo : EIATTR_REQNTID
	.align		4
.L_17:
        /*004c*/ 	.byte	0x04, 0x10
        /*004e*/ 	.short	(.L_19 - .L_18)
.L_18:
        /*0050*/ 	.word	0x00000080
        /*0054*/ 	.word	0x00000001
        /*0058*/ 	.word	0x00000001


	//----- nvinfo : EIATTR_CBANK_PARAM_SIZE
	.align		4
.L_19:
        /*005c*/ 	.byte	0x03, 0x19
        /*005e*/ 	.short	0x0014


	//----- nvinfo : EIATTR_PARAM_CBANK
	.align		4
        /*0060*/ 	.byte	0x04, 0x0a
        /*0062*/ 	.short	(.L_21 - .L_20)
	.align		4
.L_20:
        /*0064*/ 	.word	index@(.nv.constant0.triton_poi_fused_stack_2)
        /*0068*/ 	.short	0x0210
        /*006a*/ 	.short	0x0014


	//----- nvinfo : EIATTR_SW_WAR
	.align		4
.L_21:
        /*006c*/ 	.byte	0x04, 0x36
        /*006e*/ 	.short	(.L_23 - .L_22)
.L_22:
        /*0070*/ 	.word	0x00000008
.L_23:


//--------------------- .nv.callgraph             --------------------------
	.section	.nv.callgraph,"",@"SHT_CUDA_CALLGRAPH"
	.align	4
	.sectionentsize	8
	.align		4
        /*0000*/ 	.word	0x00000000
	.align		4
        /*0004*/ 	.word	0xffffffff
	.align		4
        /*0008*/ 	.word	0x00000000
	.align		4
        /*000c*/ 	.word	0xfffffffe
	.align		4
        /*0010*/ 	.word	0x00000000
	.align		4
        /*0014*/ 	.word	0xfffffffd
	.align		4
        /*0018*/ 	.word	0x00000000
	.align		4
        /*001c*/ 	.word	0xfffffffc


//--------------------- .text.triton_poi_fused_stack_2 --------------------------
	.section	.text.triton_poi_fused_stack_2,"ax",@progbits
	.align	128
        .global         triton_poi_fused_stack_2
        .type           triton_poi_fused_stack_2,@function
        .size           triton_poi_fused_stack_2,(.L_x_1 - triton_poi_fused_stack_2)
        .other          triton_poi_fused_stack_2,@"STO_CUDA_ENTRY STV_DEFAULT"
triton_poi_fused_stack_2:
.text.triton_poi_fused_stack_2:
[----:B------:R-:W0:Y:S02]  /*0000*/  LDC R1, c[0x0][0x28] ;  /* 0x00000a00ff017b82 */ /* 0x000e240000000800 */
[----:B------:R-:W1:Y:S01]  /*0010*/  S2R R9, SR_CTAID.X ;  /* 0x0000000000097919 */ /* 0x000e620000002500 */
[----:B------:R-:W-:Y:S01]  /*0020*/  IMAD.MOV.U32 R10, RZ, RZ, RZ ;  /* 0x000000ffff0a7224 */ /* 0x000fe200078e00ff */
[----:B------:R-:W-:Y:S01]  /*0030*/  ULDC.64 UR4, c[0x0][0x208] ;  /* 0x0000820000047ab9 */ /* 0x000fe20000000a00 */
[----:B------:R-:W2:Y:S01]  /*0040*/  S2R R2, SR_TID.X ;  /* 0x0000000000027919 */ /* 0x000ea20000002100 */
[--C-:B-1----:R-:W-:Y:S01]  /*0050*/  SHF.R.U32.HI R5, RZ, 0x17, R9.reuse ;  /* 0x00000017ff057819 */ /* 0x102fe20000011609 */
[----:B------:R-:W-:Y:S01]  /*0060*/  IMAD.SHL.U32 R0, R9, 0x100, RZ ;  /* 0x0000010009007824 */ /* 0x000fe200078e00ff */
[----:B------:R-:W-:Y:S01]  /*0070*/  SHF.R.S32.HI R8, RZ, 0x17, R9 ;  /* 0x00000017ff087819 */ /* 0x000fe20000011409 */
[----:B--2---:R-:W-:Y:S01]  /*0080*/  IMAD.SHL.U32 R2, R2, 0x2, RZ ;  /* 0x0000000202027824 */ /* 0x004fe200078e00ff */
[----:B------:R-:W-:Y:S01]  /*0090*/  SGXT.U32 R5, R5, 0x1 ;  /* 0x000000010505781a */ /* 0x000fe20000000000 */
[----:B------:R-:W-:Y:S01]  /*00a0*/  VIADD R0, R0, 0x1 ;  /* 0x0000000100007836 */ /* 0x000fe20000000000 */
[----:B------:R-:W-:-:S02]  /*00b0*/  SGXT R8, R8, 0x1 ;  /* 0x000000010808781a */ /* 0x000fc40000000200 */
[----:B------:R-:W-:Y:S01]  /*00c0*/  LOP3.LUT R2, R2, 0xfe, RZ, 0xc0, !PT ;  /* 0x000000fe02027812 */ /* 0x000fe200078ec0ff */
[----:B------:R-:W-:-:S03]  /*00d0*/  IMAD.IADD R4, R0, 0x1, R5 ;  /* 0x0000000100047824 */ /* 0x000fc600078e0205 */
[----:B------:R-:W-:Y:S02]  /*00e0*/  PRMT R9, R2, 0x6540, R9 ;  /* 0x0000654002097816 */ /* 0x000fe40000000009 */
[----:B------:R-:W1:Y:S01]  /*00f0*/  LDC.64 R2, c[0x0][0x210] ;  /* 0x00008400ff027b82 */ /* 0x000e620000000a00 */
[----:B------:R-:W-:Y:S02]  /*0100*/  LOP3.LUT R7, R4, 0xffffff02, RZ, 0xc0, !PT ;  /* 0xffffff0204077812 */ /* 0x000fe400078ec0ff */
[----:B------:R-:W-:Y:S02]  /*0110*/  SHF.R.S32.HI R6, RZ, 0x1, R9 ;  /* 0x00000001ff067819 */ /* 0x000fe40000011409 */
[----:B------:R-:W-:Y:S01]  /*0120*/  LEA.HI R8, R8, R9, RZ, 0x2 ;  /* 0x0000000908087211 */ /* 0x000fe200078f10ff */
[----:B------:R-:W-:Y:S01]  /*0130*/  IMAD.IADD R7, R0, 0x1, -R7 ;  /* 0x0000000100077824 */ /* 0x000fe200078e0a07 */
[----:B------:R-:W-:Y:S01]  /*0140*/  ISETP.GE.AND P2, PT, R9, 0x100, PT ;  /* 0x000001000900780c */ /* 0x000fe20003f46270 */
[----:B------:R-:W-:Y:S01]  /*0150*/  IMAD.IADD R5, R5, 0x1, R6 ;  /* 0x0000000105057824 */ /* 0x000fe200078e0206 */
[----:B------:R-:W-:Y:S01]  /*0160*/  LOP3.LUT R8, R8, 0xfffffffc, RZ, 0xc0, !PT ;  /* 0xfffffffc08087812 */ /* 0x000fe200078ec0ff */
[----:B------:R-:W-:Y:S01]  /*0170*/  IMAD.MOV.U32 R0, RZ, RZ, RZ ;  /* 0x000000ffff007224 */ /* 0x000fe200078e00ff */
[----:B------:R-:W-:-:S02]  /*0180*/  ISETP.GE.AND P3, PT, R7, 0x1, PT ;  /* 0x000000010700780c */ /* 0x000fc40003f66270 */
[----:B------:R-:W-:Y:S02]  /*0190*/  LOP3.LUT R5, R5, 0xfffffffe, RZ, 0xc0, !PT ;  /* 0xfffffffe05057812 */ /* 0x000fe400078ec0ff */
[----:B------:R-:W-:Y:S02]  /*01a0*/  ISETP.LT.AND P0, PT, R9, 0x100, !P3 ;  /* 0x000001000900780c */ /* 0x000fe40005f01270 */
[----:B------:R-:W-:Y:S01]  /*01b0*/  IADD3 R5, R8, R6, -R5 ;  /* 0x0000000608057210 */ /* 0x000fe20007ffe805 */
[----:B------:R-:W-:Y:S01]  /*01c0*/  IMAD.MOV.U32 R8, RZ, RZ, RZ ;  /* 0x000000ffff087224 */ /* 0x000fe200078e00ff */
[----:B------:R-:W-:-:S03]  /*01d0*/  ISETP.GT.AND P1, PT, R7, RZ, !P2 ;  /* 0x000000ff0700720c */ /* 0x000fc60005724270 */
[C---:B------:R-:W-:Y:S02]  /*01e0*/  VIADD R7, R5.reuse, 0x2 ;  /* 0x0000000205077836 */ /* 0x040fe40000000000 */
[----:B-1----:R-:W-:-:S04]  /*01f0*/  IMAD.WIDE R4, R5, 0x4, R2 ;  /* 0x0000000405047825 */ /* 0x002fc800078e0202 */
[----:B------:R-:W-:Y:S01]  /*0200*/  IMAD.WIDE R2, R7, 0x4, R2 ;  /* 0x0000000407027825 */ /* 0x000fe200078e0202 */
[----:B------:R-:W2:Y:S01]  /*0210*/  @P0 LDG.E.EL R8, desc[UR4][R4.64] ;  /* 0x0000000404080981 */ /* 0x000ea2000c2e1900 */
[----:B------:R-:W1:Y:S03]  /*0220*/  LDC.64 R6, c[0x0][0x218] ;  /* 0x00008600ff067b82 */ /* 0x000e660000000a00 */
[----:B------:R-:W3:Y:S04]  /*0230*/  @!P2 LDG.E.EL R0, desc[UR4][R4.64] ;  /* 0x000000040400a981 */ /* 0x000ee8000c2e1900 */
[----:B------:R-:W4:Y:S01]  /*0240*/  @P1 LDG.E.EL R10, desc[UR4][R2.64] ;  /* 0x00000004020a1981 */ /* 0x000f22000c2e1900 */
[----:B-1----:R-:W-:Y:S01]  /*0250*/  IMAD.WIDE R6, R9, 0x4, R6 ;  /* 0x0000000409067825 */ /* 0x002fe200078e0206 */
[----:B--2---:R-:W-:-:S02]  /*0260*/  SEL R13, R8, RZ, P0 ;  /* 0x000000ff080d7207 */ /* 0x004fc40000000000 */
[----:B---3--:R-:W-:Y:S02]  /*0270*/  SEL R12, R0, RZ, !P2 ;  /* 0x000000ff000c7207 */ /* 0x008fe40005000000 */
[----:B----4-:R-:W-:Y:S01]  /*0280*/  @P3 SEL R13, R10, RZ, P1 ;  /* 0x000000ff0a0d3207 */ /* 0x010fe20000800000 */
[----:B------:R-:W-:Y:S06]  /*0290*/  @P2 EXIT ;  /* 0x000000000000294d */ /* 0x000fec0003800000 */
[----:B------:R-:W-:Y:S01]  /*02a0*/  STG.E.64 desc[UR4][R6.64], R12 ;  /* 0x0000000c06007986 */ /* 0x000fe2000c101b04 */
[----:B------:R-:W-:Y:S05]  /*02b0*/  EXIT ;  /* 0x000000000000794d */ /* 0x000fea0003800000 */
.L_x_0:
[----:B------:R-:W-:-:S00]  /*02c0*/  BRA `(.L_x_0) ;  /* 0xfffffffc00fc7947 */ /* 0x000fc0000383ffff */
[----:B------:R-:W-:-:S00]  /*02d0*/  NOP ;  /* 0x0000000000007918 */ /* 0x000fc00000000000 */
        /* <DEDUP_REMOVED lines=10> */
.L_x_1:


//--------------------- .nv.constant0.triton_poi_fused_stack_2 --------------------------
	.section	.nv.constant0.triton_poi_fused_stack_2,"a",@progbits
	.sectionflags	@""
	.align	4
.nv.constant0.triton_poi_fused_stack_2:
	.zero		548
